	.headerflags	@"EF_CUDA_TEXMODE_UNIFIED EF_CUDA_64BIT_ADDRESS EF_CUDA_ACCELERATORS EF_CUDA_SM90 EF_CUDA_VIRTUAL_SM(EF_CUDA_SM90)"
	.elftype	@"ET_EXEC"


//--------------------- .nv.info                  --------------------------
	.section	.nv.info,"",@"SHT_CUDA_INFO"
	.align	4


	//----- nvinfo : EIATTR_REGCOUNT
	.align		4
        /*0000*/ 	.byte	0x04, 0x2f
        /*0002*/ 	.short	(.L_1 - .L_0)
	.align		4
.L_0:
        /*0004*/ 	.word	index@(triton_per_fused_mv_5)
        /*0008*/ 	.word	0x00000015


	//----- nvinfo : EIATTR_MIN_STACK_SIZE
	.align		4
.L_1:
        /*000c*/ 	.byte	0x04, 0x12
        /*000e*/ 	.short	(.L_3 - .L_2)
	.align		4
.L_2:
        /*0010*/ 	.word	index@(triton_per_fused_mv_5)
        /*0014*/ 	.word	0x00000000


	//----- nvinfo : EIATTR_FRAME_SIZE
	.align		4
.L_3:
        /*0018*/ 	.byte	0x04, 0x11
        /*001a*/ 	.short	(.L_5 - .L_4)
	.align		4
.L_4:
        /*001c*/ 	.word	index@(triton_per_fused_mv_5)
        /*0020*/ 	.word	0x00000000


	//----- nvinfo : EIATTR_MIN_STACK_SIZE
	.align		4
.L_5:
        /*0024*/ 	.byte	0x04, 0x12
        /*0026*/ 	.short	(.L_7 - .L_6)
	.align		4
.L_6:
        /*0028*/ 	.word	index@(triton_per_fused_mv_5)
        /*002c*/ 	.word	0x00000000
.L_7:


//--------------------- .nv.info.triton_per_fused_mv_5 --------------------------
	.section	.nv.info.triton_per_fused_mv_5,"",@"SHT_CUDA_INFO"
	.sectionflags	@""
	.align	4


	//----- nvinfo : EIATTR_CUDA_API_VERSION
	.align		4
        /*0000*/ 	.byte	0x04, 0x37
        /*0002*/ 	.short	(.L_9 - .L_8)
.L_8:
        /*0004*/ 	.word	0x0000007c


	//----- nvinfo : EIATTR_KPARAM_INFO
	.align		4
.L_9:
        /*0008*/ 	.byte	0x04, 0x17
        /*000a*/ 	.short	(.L_11 - .L_10)
.L_10:
        /*000c*/ 	.word	0x00000000
        /*0010*/ 	.short	0x0004
        /*0012*/ 	.short	0x001c
        /*0014*/ 	.byte	0x00, 0xf0, 0x11, 0x00


	//----- nvinfo : EIATTR_KPARAM_INFO
	.align		4
.L_11:
        /*0018*/ 	.byte	0x04, 0x17
        /*001a*/ 	.short	(.L_13 - .L_12)
.L_12:
        /*001c*/ 	.word	0x00000000
        /*0020*/ 	.short	0x0003
        /*0022*/ 	.short	0x0018
        /*0024*/ 	.byte	0x00, 0xf0, 0x11, 0x00


	//----- nvinfo : EIATTR_KPARAM_INFO
	.align		4
.L_13:
        /*0028*/ 	.byte	0x04, 0x17
        /*002a*/ 	.short	(.L_15 - .L_14)
.L_14:
        /*002c*/ 	.word	0x00000000
        /*0030*/ 	.short	0x0002
        /*0032*/ 	.short	0x0010
        /*0034*/ 	.byte	0x00, 0xf4, 0x21, 0x00


	//----- nvinfo : EIATTR_KPARAM_INFO
	.align		4
.L_15:
        /*0038*/ 	.byte	0x04, 0x17
        /*003a*/ 	.short	(.L_17 - .L_16)
.L_16:
        /*003c*/ 	.word	0x00000000
        /*0040*/ 	.short	0x0001
        /*0042*/ 	.short	0x0008
        /*0044*/ 	.byte	0x00, 0xf4, 0x21, 0x00


	//----- nvinfo : EIATTR_KPARAM_INFO
	.align		4
.L_17:
        /*0048*/ 	.byte	0x04, 0x17
        /*004a*/ 	.short	(.L_19 - .L_18)
.L_18:
        /*004c*/ 	.word	0x00000000
        /*0050*/ 	.short	0x0000
        /*0052*/ 	.short	0x0000
        /*0054*/ 	.byte	0x00, 0xf4, 0x21, 0x00


	//----- nvinfo : EIATTR_SPARSE_MMA_MASK
	.align		4
.L_19:
        /*0058*/ 	.byte	0x03, 0x50
        /*005a*/ 	.short	0x0000


	//----- nvinfo : EIATTR_MAXREG_COUNT
	.align		4
        /*005c*/ 	.byte	0x03, 0x1b
        /*005e*/ 	.short	0x00ff


	//----- nvinfo : EIATTR_COOP_GROUP_MASK_REGIDS
	.align		4
        /*0060*/ 	.byte	0x04, 0x29
        /*0062*/ 	.short	(.L_21 - .L_20)


	//   ....[0]....
.L_20:
        /*0064*/ 	.word	0xffffffff


	//   ....[1]....
        /*0068*/ 	.word	0xffffffff


	//   ....[2]....
        /*006c*/ 	.word	0xffffffff


	//   ....[3]....
        /*0070*/ 	.word	0xffffffff


	//   ....[4]....
        /*0074*/ 	.word	0xffffffff


	//   ....[5]....
        /*0078*/ 	.word	0xffffffff


	//----- nvinfo : EIATTR_COOP_GROUP_INSTR_OFFSETS
	.align		4
.L_21:
        /*007c*/ 	.byte	0x04, 0x28
        /*007e*/ 	.short	(.L_23 - .L_22)


	//   ....[0]....
.L_22:
        /*0080*/ 	.word	0x00000240


	//   ....[1]....
        /*0084*/ 	.word	0x00000260


	//   ....[2]....
        /*0088*/ 	.word	0x00000280


	//   ....[3]....
        /*008c*/ 	.word	0x000002a0


	//   ....[4]....
        /*0090*/ 	.word	0x000002d0


	//   ....[5]....
        /*0094*/ 	.word	0x00000380


	//----- nvinfo : EIATTR_EXIT_INSTR_OFFSETS
	.align		4
.L_23:
        /*0098*/ 	.byte	0x04, 0x1c
        /*009a*/ 	.short	(.L_25 - .L_24)


	//   ....[0]....
.L_24:
        /*009c*/ 	.word	0x000003e0


	//   ....[1]....
        /*00a0*/ 	.word	0x00000430


	//----- nvinfo : EIATTR_REQNTID
	.align		4
.L_25:
        /*00a4*/ 	.byte	0x04, 0x10
        /*00a6*/ 	.short	(.L_27 - .L_26)
.L_26:
        /*00a8*/ 	.word	0x00000040
        /*00ac*/ 	.word	0x00000001
        /*00b0*/ 	.word	0x00000001


	//----- nvinfo : EIATTR_CBANK_PARAM_SIZE
	.align		4
.L_27:
        /*00b4*/ 	.byte	0x03, 0x19
        /*00b6*/ 	.short	0x0020


	//----- nvinfo : EIATTR_PARAM_CBANK
	.align		4
        /*00b8*/ 	.byte	0x04, 0x0a
        /*00ba*/ 	.short	(.L_29 - .L_28)
	.align		4
.L_28:
        /*00bc*/ 	.word	index@(.nv.constant0.triton_per_fused_mv_5)
        /*00c0*/ 	.short	0x0210
        /*00c2*/ 	.short	0x0020


	//----- nvinfo : EIATTR_SW_WAR
	.align		4
.L_29:
        /*00c4*/ 	.byte	0x04, 0x36
        /*00c6*/ 	.short	(.L_31 - .L_30)
.L_30:
        /*00c8*/ 	.word	0x00000008
.L_31:


//--------------------- .nv.callgraph             --------------------------
	.section	.nv.callgraph,"",@"SHT_CUDA_CALLGRAPH"
	.align	4
	.sectionentsize	8
	.align		4
        /*0000*/ 	.word	0x00000000
	.align		4
        /*0004*/ 	.word	0xffffffff
	.align		4
        /*0008*/ 	.word	0x00000000
	.align		4
        /*000c*/ 	.word	0xfffffffe
	.align		4
        /*0010*/ 	.word	0x00000000
	.align		4
        /*0014*/ 	.word	0xfffffffd
	.align		4
        /*0018*/ 	.word	0x00000000
	.align		4
        /*001c*/ 	.word	0xfffffffc


//--------------------- .text.triton_per_fused_mv_5 --------------------------
	.section	.text.triton_per_fused_mv_5,"ax",@progbits
	.sectionflags	@"SHF_BARRIERS=1"
	.align	128
        .global         triton_per_fused_mv_5
        .type           triton_per_fused_mv_5,@function
        .size           triton_per_fused_mv_5,(.L_x_1 - triton_per_fused_mv_5)
        .other          triton_per_fused_mv_5,@"STO_CUDA_ENTRY STV_DEFAULT"
triton_per_fused_mv_5:
.text.triton_per_fused_mv_5:
[----:B------:R-:W0:Y:S02]  /*0000*/  LDC R1, c[0x0][0x28] ;  /* 0x00000a00ff017b82 */ /* 0x000e240000000800 */
[----:B------:R-:W1:Y:S01]  /*0010*/  S2R R16, SR_TID.X ;  /* 0x0000000000107919 */ /* 0x000e620000002100 */
[----:B------:R-:W2:Y:S01]  /*0020*/  LDC.64 R12, c[0x0][0x210] ;  /* 0x00008400ff0c7b82 */ /* 0x000ea20000000a00 */
[----:B------:R-:W-:Y:S02]  /*0030*/  CS2R R8, SRZ ;  /* 0x0000000000087805 */ /* 0x000fe4000001ff00 */
[----:B------:R-:W-:Y:S01]  /*0040*/  CS2R R10, SRZ ;  /* 0x00000000000a7805 */ /* 0x000fe2000001ff00 */
[----:B------:R-:W3:Y:S01]  /*0050*/  S2R R0, SR_CTAID.X ;  /* 0x0000000000007919 */ /* 0x000ee20000002500 */
[----:B------:R-:W-:-:S03]  /*0060*/  ULDC.64 UR6, c[0x0][0x208] ;  /* 0x0000820000067ab9 */ /* 0x000fc60000000a00 */
[----:B------:R-:W4:Y:S01]  /*0070*/  LDC.64 R14, c[0x0][0x218] ;  /* 0x00008600ff0e7b82 */ /* 0x000f220000000a00 */
[----:B-1----:R-:W-:Y:S01]  /*0080*/  IMAD.SHL.U32 R2, R16, 0x4, RZ ;  /* 0x0000000410027824 */ /* 0x002fe200078e00ff */
[----:B---3--:R-:W-:-:S04]  /*0090*/  ISETP.GE.AND P0, PT, R0, 0x4, PT ;  /* 0x000000040000780c */ /* 0x008fc80003f06270 */
[----:B------:R-:W-:-:S04]  /*00a0*/  LOP3.LUT R5, R2, 0xfc, RZ, 0xc0, !PT ;  /* 0x000000fc02057812 */ /* 0x000fc800078ec0ff */
[C---:B------:R-:W-:Y:S01]  /*00b0*/  ISETP.LT.U32.AND P0, PT, R5.reuse, 0x90, !P0 ;  /* 0x000000900500780c */ /* 0x040fe20004701070 */
[----:B------:R-:W-:Y:S01]  /*00c0*/  IMAD R7, R0, 0x90, R5 ;  /* 0x0000009000077824 */ /* 0x000fe200078e0205 */
[C---:B------:R-:W-:Y:S01]  /*00d0*/  ISETP.GE.U32.AND P1, PT, R5.reuse, 0x90, PT ;  /* 0x000000900500780c */ /* 0x040fe20003f26070 */
[----:B----4-:R-:W-:Y:S01]  /*00e0*/  IMAD.WIDE.U32 R14, R5, 0x4, R14 ;  /* 0x00000004050e7825 */ /* 0x010fe200078e000e */
[----:B------:R-:W-:-:S03]  /*00f0*/  CS2R R4, SRZ ;  /* 0x0000000000047805 */ /* 0x000fc6000001ff00 */
[----:B--2---:R-:W-:Y:S01]  /*0100*/  IMAD.WIDE R12, R7, 0x4, R12 ;  /* 0x00000004070c7825 */ /* 0x004fe200078e020c */
[----:B------:R-:W-:-:S05]  /*0110*/  CS2R R6, SRZ ;  /* 0x0000000000067805 */ /* 0x000fca000001ff00 */
[----:B------:R-:W2:Y:S04]  /*0120*/  @P0 LDG.E.128 R8, desc[UR6][R12.64] ;  /* 0x000000060c080981 */ /* 0x000ea8000c1e1d00 */
[----:B------:R-:W3:Y:S01]  /*0130*/  @!P1 LDG.E.EL.128 R4, desc[UR6][R14.64] ;  /* 0x000000060e049981 */ /* 0x000ee2000c2e1d00 */
[----:B------:R-:W1:Y:S01]  /*0140*/  S2UR UR5, SR_CgaCtaId ;  /* 0x00000000000579c3 */ /* 0x000e620000008800 */
[----:B------:R-:W-:Y:S02]  /*0150*/  UMOV UR4, 0x400 ;  /* 0x0000040000047882 */ /* 0x000fe40000000000 */
[----:B-1----:R-:W-:Y:S01]  /*0160*/  UPRMT UR4, UR5, 0x654, UR4 ;  /* 0x0000065405047896 */ /* 0x002fe20008000004 */
[----:B--2---:R-:W-:Y:S02]  /*0170*/  SEL R18, R9, RZ, P0 ;  /* 0x000000ff09127207 */ /* 0x004fe40000000000 */
[----:B---3--:R-:W-:-:S02]  /*0180*/  SEL R5, R5, RZ, !P1 ;  /* 0x000000ff05057207 */ /* 0x008fc40004800000 */
[----:B------:R-:W-:Y:S02]  /*0190*/  SEL R4, R4, RZ, !P1 ;  /* 0x000000ff04047207 */ /* 0x000fe40004800000 */
[----:B------:R-:W-:Y:S01]  /*01a0*/  SEL R8, R8, RZ, P0 ;  /* 0x000000ff08087207 */ /* 0x000fe20000000000 */
[----:B------:R-:W-:Y:S01]  /*01b0*/  FMUL R5, R18, R5 ;  /* 0x0000000512057220 */ /* 0x000fe20000400000 */
[----:B------:R-:W-:Y:S02]  /*01c0*/  SEL R6, R6, RZ, !P1 ;  /* 0x000000ff06067207 */ /* 0x000fe40004800000 */
[----:B------:R-:W-:Y:S01]  /*01d0*/  SEL R10, R10, RZ, P0 ;  /* 0x000000ff0a0a7207 */ /* 0x000fe20000000000 */
[----:B------:R-:W-:Y:S01]  /*01e0*/  FFMA R5, R8, R4, R5 ;  /* 0x0000000408057223 */ /* 0x000fe20000000005 */
[----:B------:R-:W-:Y:S02]  /*01f0*/  SEL R11, R11, RZ, P0 ;  /* 0x000000ff0b0b7207 */ /* 0x000fe40000000000 */
[----:B------:R-:W-:Y:S01]  /*0200*/  SEL R7, R7, RZ, !P1 ;  /* 0x000000ff07077207 */ /* 0x000fe20004800000 */
[----:B------:R-:W-:-:S04]  /*0210*/  FFMA R6, R10, R6, R5 ;  /* 0x000000060a067223 */ /* 0x000fc80000000005 */
[----:B------:R-:W-:-:S05]  /*0220*/  FFMA R6, R11, R7, R6 ;  /* 0x000000070b067223 */ /* 0x000fca0000000006 */
[----:B------:R-:W-:-:S05]  /*0230*/  FSEL R6, R6, RZ, P0 ;  /* 0x000000ff06067208 */ /* 0x000fca0000000000 */
[----:B------:R-:W1:Y:S02]  /*0240*/  SHFL.BFLY PT, R5, R6, 0x10, 0x1f ;  /* 0x0e001f0006057f89 */ /* 0x000e6400000e0000 */
[----:B-1----:R-:W-:-:S05]  /*0250*/  FADD R5, R6, R5 ;  /* 0x0000000506057221 */ /* 0x002fca0000000000 */
[----:B------:R-:W1:Y:S02]  /*0260*/  SHFL.BFLY PT, R4, R5, 0x8, 0x1f ;  /* 0x0d001f0005047f89 */ /* 0x000e6400000e0000 */
[----:B-1----:R-:W-:-:S05]  /*0270*/  FADD R4, R5, R4 ;  /* 0x0000000405047221 */ /* 0x002fca0000000000 */
[----:B------:R-:W1:Y:S02]  /*0280*/  SHFL.BFLY PT, R7, R4, 0x4, 0x1f ;  /* 0x0c801f0004077f89 */ /* 0x000e6400000e0000 */
[----:B-1----:R-:W-:-:S05]  /*0290*/  FADD R7, R4, R7 ;  /* 0x0000000704077221 */ /* 0x002fca0000000000 */
[----:B------:R-:W1:Y:S01]  /*02a0*/  SHFL.BFLY PT, R8, R7, 0x2, 0x1f ;  /* 0x0c401f0007087f89 */ /* 0x000e6200000e0000 */
[----:B------:R-:W-:Y:S01]  /*02b0*/  LOP3.LUT P0, RZ, R16, 0x1f, RZ, 0xc0, !PT ;  /* 0x0000001f10ff7812 */ /* 0x000fe2000780c0ff */
[----:B-1----:R-:W-:-:S05]  /*02c0*/  FADD R8, R7, R8 ;  /* 0x0000000807087221 */ /* 0x002fca0000000000 */
[----:B------:R-:W1:Y:S01]  /*02d0*/  SHFL.BFLY PT, R9, R8, 0x1, 0x1f ;  /* 0x0c201f0008097f89 */ /* 0x000e6200000e0000 */
[----:B------:R-:W-:-:S04]  /*02e0*/  SHF.R.U32.HI R5, RZ, 0x3, R16 ;  /* 0x00000003ff057819 */ /* 0x000fc80000011610 */
[----:B------:R-:W-:Y:S02]  /*02f0*/  LOP3.LUT R5, R5, 0x4, RZ, 0xc0, !PT ;  /* 0x0000000405057812 */ /* 0x000fe400078ec0ff */
[----:B------:R-:W-:Y:S01]  /*0300*/  ISETP.GE.AND P1, PT, R16, 0x2, PT ;  /* 0x000000021000780c */ /* 0x000fe20003f26270 */
[----:B-1----:R-:W-:-:S05]  /*0310*/  FADD R10, R8, R9 ;  /* 0x00000009080a7221 */ /* 0x002fca0000000000 */
[----:B------:R-:W-:Y:S01]  /*0320*/  @!P0 STS [R5+UR4], R10 ;  /* 0x0000000a05008988 */ /* 0x000fe20008000804 */
[----:B------:R-:W-:Y:S06]  /*0330*/  BAR.SYNC.DEFER_BLOCKING 0x0 ;  /* 0x0000000000007b1d */ /* 0x000fec0000010000 */
[----:B------:R-:W1:Y:S01]  /*0340*/  @!P1 LDS R3, [R2+UR4] ;  /* 0x0000000402039984 */ /* 0x000e620008000800 */
[----:B------:R-:W-:-:S04]  /*0350*/  LOP3.LUT R6, R16, 0x1, RZ, 0xc0, !PT ;  /* 0x0000000110067812 */ /* 0x000fc800078ec0ff */
[----:B------:R-:W-:-:S04]  /*0360*/  ISETP.NE.U32.AND P0, PT, R6, 0x1, PT ;  /* 0x000000010600780c */ /* 0x000fc80003f05070 */
[C---:B------:R-:W-:Y:S01]  /*0370*/  ISETP.LT.AND P0, PT, R16.reuse, 0x2, P0 ;  /* 0x000000021000780c */ /* 0x040fe20000701270 */
[----:B-1----:R-:W1:Y:S01]  /*0380*/  SHFL.BFLY PT, R4, R3, 0x1, 0x1f ;  /* 0x0c201f0003047f89 */ /* 0x002e6200000e0000 */
[----:B------:R-:W-:-:S04]  /*0390*/  LOP3.LUT P1, RZ, R16, 0x3f, RZ, 0xc0, !PT ;  /* 0x0000003f10ff7812 */ /* 0x000fc8000782c0ff */
[----:B------:R-:W-:Y:S01]  /*03a0*/  ISETP.LT.AND P1, PT, R0, 0x4, !P1 ;  /* 0x000000040000780c */ /* 0x000fe20004f21270 */
[----:B-1----:R-:W-:-:S06]  /*03b0*/  FADD R7, R3, R4 ;  /* 0x0000000403077221 */ /* 0x002fcc0000000000 */
[----:B------:R1:W-:Y:S01]  /*03c0*/  @P0 STS [R2+UR4], R7 ;  /* 0x0000000702000988 */ /* 0x0003e20008000804 */
[----:B------:R-:W-:Y:S06]  /*03d0*/  BAR.SYNC.DEFER_BLOCKING 0x0 ;  /* 0x0000000000007b1d */ /* 0x000fec0000010000 */
[----:B-1----:R-:W-:Y:S05]  /*03e0*/  @!P1 EXIT ;  /* 0x000000000000994d */ /* 0x002fea0003800000 */
[----:B------:R-:W0:Y:S01]  /*03f0*/  LDS R5, [UR4] ;  /* 0x00000004ff057984 */ /* 0x000e220008000800 */
[----:B------:R-:W1:Y:S02]  /*0400*/  LDC.64 R2, c[0x0][0x220] ;  /* 0x00008800ff027b82 */ /* 0x000e640000000a00 */
[----:B-1----:R-:W-:-:S05]  /*0410*/  IMAD.WIDE R2, R0, 0x4, R2 ;  /* 0x0000000400027825 */ /* 0x002fca00078e0202 */
[----:B0-----:R-:W-:Y:S01]  /*0420*/  STG.E desc[UR6][R2.64], R5 ;  /* 0x0000000502007986 */ /* 0x001fe2000c101906 */
[----:B------:R-:W-:Y:S05]  /*0430*/  EXIT ;  /* 0x000000000000794d */ /* 0x000fea0003800000 */
.L_x_0:
[----:B------:R-:W-:-:S00]  /*0440*/  BRA `(.L_x_0) ;  /* 0xfffffffc00fc7947 */ /* 0x000fc0000383ffff */
[----:B------:R-:W-:-:S00]  /*0450*/  NOP ;  /* 0x0000000000007918 */ /* 0x000fc00000000000 */
        /* <DEDUP_REMOVED lines=10> */
.L_x_1:


//--------------------- .nv.shared.triton_per_fused_mv_5 --------------------------
	.section	.nv.shared.triton_per_fused_mv_5,"aw",@nobits
	.sectionflags	@""
	.align	16
	.zero		1024


//--------------------- .nv.constant0.triton_per_fused_mv_5 --------------------------
	.section	.nv.constant0.triton_per_fused_mv_5,"a",@progbits
	.sectionflags	@""
	.align	4
.nv.constant0.triton_per_fused_mv_5:
	.zero		560
